//
// Generated by NVIDIA NVVM Compiler
//
// Compiler Build ID: CL-36424714
// Cuda compilation tools, release 13.0, V13.0.88
// Based on NVVM 20.0.0
//

.version 9.0
.target sm_100
.address_size 64

	// .globl	_Z9histogramiPiS_

.visible .entry _Z9histogramiPiS_(
	.param .u32 _Z9histogramiPiS__param_0,
	.param .u64 .ptr .align 1 _Z9histogramiPiS__param_1,
	.param .u64 .ptr .align 1 _Z9histogramiPiS__param_2
)
{
	.reg .pred 	%p<2>;
	.reg .b32 	%r<8>;
	.reg .b64 	%rd<9>;

	ld.param.u32 	%r2, [_Z9histogramiPiS__param_0];
	ld.param.u64 	%rd1, [_Z9histogramiPiS__param_1];
	ld.param.u64 	%rd2, [_Z9histogramiPiS__param_2];
	mov.u32 	%r3, %tid.x;
	mov.u32 	%r4, %ntid.x;
	mov.u32 	%r5, %ctaid.x;
	mad.lo.s32 	%r1, %r4, %r5, %r3;
	setp.ge.s32 	%p1, %r1, %r2;
	@%p1 bra 	$L__BB0_2;
	cvta.to.global.u64 	%rd3, %rd1;
	cvta.to.global.u64 	%rd4, %rd2;
	mul.wide.s32 	%rd5, %r1, 4;
	add.s64 	%rd6, %rd3, %rd5;
	ld.global.u32 	%r6, [%rd6];
	mul.wide.s32 	%rd7, %r6, 4;
	add.s64 	%rd8, %rd4, %rd7;
	atom.global.add.u32 	%r7, [%rd8], 1;
$L__BB0_2:
	ret;

}
	// .globl	_Z10global_maxPiS_S_i
.visible .entry _Z10global_maxPiS_S_i(
	.param .u64 .ptr .align 1 _Z10global_maxPiS_S_i_param_0,
	.param .u64 .ptr .align 1 _Z10global_maxPiS_S_i_param_1,
	.param .u64 .ptr .align 1 _Z10global_maxPiS_S_i_param_2,
	.param .u32 _Z10global_maxPiS_S_i_param_3
)
{
	.reg .pred 	%p<2>;
	.reg .b32 	%r<10>;
	.reg .b64 	%rd<11>;

	ld.param.u64 	%rd2, [_Z10global_maxPiS_S_i_param_0];
	ld.param.u64 	%rd1, [_Z10global_maxPiS_S_i_param_1];
	ld.param.u64 	%rd3, [_Z10global_maxPiS_S_i_param_2];
	ld.param.u32 	%r2, [_Z10global_maxPiS_S_i_param_3];
	cvta.to.global.u64 	%rd4, %rd3;
	cvta.to.global.u64 	%rd5, %rd2;
	mov.u32 	%r3, %tid.x;
	mov.u32 	%r4, %ntid.x;
	mov.u32 	%r5, %ctaid.x;
	mad.lo.s32 	%r6, %r4, %r5, %r3;
	mul.wide.s32 	%rd6, %r6, 4;
	add.s64 	%rd7, %rd5, %rd6;
	ld.global.u32 	%r1, [%rd7];
	rem.s32 	%r7, %r6, %r2;
	mul.wide.s32 	%rd8, %r7, 4;
	add.s64 	%rd9, %rd4, %rd8;
	atom.global.max.s32 	%r8, [%rd9], %r1;
	setp.ge.s32 	%p1, %r8, %r1;
	@%p1 bra 	$L__BB1_2;
	cvta.to.global.u64 	%rd10, %rd1;
	atom.global.max.s32 	%r9, [%rd10], %r1;
$L__BB1_2:
	ret;

}


// ===== COMPILED SASS (sm_100) =====

	.target	sm_100

	.elftype	@"ET_EXEC"


//--------------------- .note.nv.tkinfo           --------------------------
	.section	.note.nv.tkinfo,"",@"SHT_NOTE"
	.sectionflags	@"SHF_NOTE_NV_TKINFO"
	.tkinfo
        /*0018*/ 	.word	0x00000002
        /*0030*/ 	.string	""
        /*0030*/ 	.string	"ptxas"
        /*0030*/ 	.string	"Cuda compilation tools, release 13.0, V13.0.88"
        /*0030*/ 	.string	"Build cuda_13.0.r13.0/compiler.36424714_0"
        /*0030*/ 	.string	"-arch sm_100 -m 64 "



//--------------------- .note.nv.cuinfo           --------------------------
	.section	.note.nv.cuinfo,"",@"SHT_NOTE"
	.sectionflags	@"SHF_NOTE_NV_CUINFO"
        /*0018*/ 	.short	0x0002
        /*001a*/ 	.short	0x0064
        /*001c*/ 	.short	0x0082
	.zero		2


//--------------------- .nv.info                  --------------------------
	.section	.nv.info,"",@"SHT_CUDA_INFO"
	.align	4


	//----- nvinfo : EIATTR_REGCOUNT
	.align		4
        /*0000*/ 	.byte	0x04, 0x2f
        /*0002*/ 	.short	(.L_1 - .L_0)
	.align		4
.L_0:
        /*0004*/ 	.word	index@(_Z9histogramiPiS_)
        /*0008*/ 	.word	0x0000000a


	//----- nvinfo : EIATTR_FRAME_SIZE
	.align		4
.L_1:
        /*000c*/ 	.byte	0x04, 0x11
        /*000e*/ 	.short	(.L_3 - .L_2)
	.align		4
.L_2:
        /*0010*/ 	.word	index@(_Z9histogramiPiS_)
        /*0014*/ 	.word	0x00000000


	//----- nvinfo : EIATTR_REGCOUNT
	.align		4
.L_3:
        /*0018*/ 	.byte	0x04, 0x2f
        /*001a*/ 	.short	(.L_5 - .L_4)
	.align		4
.L_4:
        /*001c*/ 	.word	index@(_Z10global_maxPiS_S_i)
        /*0020*/ 	.word	0x00000010


	//----- nvinfo : EIATTR_FRAME_SIZE
	.align		4
.L_5:
        /*0024*/ 	.byte	0x04, 0x11
        /*0026*/ 	.short	(.L_7 - .L_6)
	.align		4
.L_6:
        /*0028*/ 	.word	index@(_Z10global_maxPiS_S_i)
        /*002c*/ 	.word	0x00000000


	//----- nvinfo : EIATTR_MIN_STACK_SIZE
	.align		4
.L_7:
        /*0030*/ 	.byte	0x04, 0x12
        /*0032*/ 	.short	(.L_9 - .L_8)
	.align		4
.L_8:
        /*0034*/ 	.word	index@(_Z10global_maxPiS_S_i)
        /*0038*/ 	.word	0x00000000


	//----- nvinfo : EIATTR_MIN_STACK_SIZE
	.align		4
.L_9:
        /*003c*/ 	.byte	0x04, 0x12
        /*003e*/ 	.short	(.L_11 - .L_10)
	.align		4
.L_10:
        /*0040*/ 	.word	index@(_Z9histogramiPiS_)
        /*0044*/ 	.word	0x00000000
.L_11:


//--------------------- .nv.compat                --------------------------
	.section	.nv.compat,"",@"SHT_CUDA_COMPAT_INFO"
	.align	4
        /*0000*/ 	.byte	0x02, 0x09, 0x00, 0x00, 0x02, 0x02, 0x01, 0x00, 0x02, 0x05, 0x05, 0x00, 0x03, 0x07, 0x01, 0x01
        /*0010*/ 	.byte	0x02, 0x03, 0x00, 0x00, 0x02, 0x06, 0x01, 0x00, 0x04, 0x0b, 0x08, 0x00, 0x09, 0x00, 0x00, 0x00
        /*0020*/ 	.byte	0x00, 0x00, 0x00, 0x00


//--------------------- .nv.info._Z10global_maxPiS_S_i --------------------------
	.section	.nv.info._Z10global_maxPiS_S_i,"",@"SHT_CUDA_INFO"
	.sectionflags	@""
	.align	4


	//----- nvinfo : EIATTR_CUDA_API_VERSION
	.align		4
        /*0000*/ 	.byte	0x04, 0x37
        /*0002*/ 	.short	(.L_13 - .L_12)
.L_12:
        /*0004*/ 	.word	0x00000082


	//----- nvinfo : EIATTR_KPARAM_INFO
	.align		4
.L_13:
        /*0008*/ 	.byte	0x04, 0x17
        /*000a*/ 	.short	(.L_15 - .L_14)
.L_14:
        /*000c*/ 	.word	0x00000000
        /*0010*/ 	.short	0x0003
        /*0012*/ 	.short	0x0018
        /*0014*/ 	.byte	0x00, 0xf0, 0x11, 0x00


	//----- nvinfo : EIATTR_KPARAM_INFO
	.align		4
.L_15:
        /*0018*/ 	.byte	0x04, 0x17
        /*001a*/ 	.short	(.L_17 - .L_16)
.L_16:
        /*001c*/ 	.word	0x00000000
        /*0020*/ 	.short	0x0002
        /*0022*/ 	.short	0x0010
        /*0024*/ 	.byte	0x00, 0xf5, 0x21, 0x00


	//----- nvinfo : EIATTR_KPARAM_INFO
	.align		4
.L_17:
        /*0028*/ 	.byte	0x04, 0x17
        /*002a*/ 	.short	(.L_19 - .L_18)
.L_18:
        /*002c*/ 	.word	0x00000000
        /*0030*/ 	.short	0x0001
        /*0032*/ 	.short	0x0008
        /*0034*/ 	.byte	0x00, 0xf5, 0x21, 0x00


	//----- nvinfo : EIATTR_KPARAM_INFO
	.align		4
.L_19:
        /*0038*/ 	.byte	0x04, 0x17
        /*003a*/ 	.short	(.L_21 - .L_20)
.L_20:
        /*003c*/ 	.word	0x00000000
        /*0040*/ 	.short	0x0000
        /*0042*/ 	.short	0x0000
        /*0044*/ 	.byte	0x00, 0xf5, 0x21, 0x00


	//----- nvinfo : EIATTR_SPARSE_MMA_MASK
	.align		4
.L_21:
        /*0048*/ 	.byte	0x03, 0x50
        /*004a*/ 	.short	0x0000


	//----- nvinfo : EIATTR_MAXREG_COUNT
	.align		4
        /*004c*/ 	.byte	0x03, 0x1b
        /*004e*/ 	.short	0x00ff


	//----- nvinfo : EIATTR_MERCURY_ISA_VERSION
	.align		4
        /*0050*/ 	.byte	0x03, 0x5f
        /*0052*/ 	.short	0x0101


	//----- nvinfo : EIATTR_INT_WARP_WIDE_INSTR_OFFSETS
	.align		4
        /*0054*/ 	.byte	0x04, 0x31
        /*0056*/ 	.short	(.L_23 - .L_22)


	//   ....[0]....
.L_22:
        /*0058*/ 	.word	0x00000260


	//   ....[1]....
        /*005c*/ 	.word	0x00000270


	//----- nvinfo : EIATTR_VRC_CTA_INIT_COUNT
	.align		4
.L_23:
        /*0060*/ 	.byte	0x02, 0x4a
	.zero		1
	.zero		1


	//----- nvinfo : EIATTR_EXIT_INSTR_OFFSETS
	.align		4
        /*0064*/ 	.byte	0x04, 0x1c
        /*0066*/ 	.short	(.L_25 - .L_24)


	//   ....[0]....
.L_24:
        /*0068*/ 	.word	0x00000230


	//   ....[1]....
        /*006c*/ 	.word	0x000002c0


	//----- nvinfo : EIATTR_CBANK_PARAM_SIZE
	.align		4
.L_25:
        /*0070*/ 	.byte	0x03, 0x19
        /*0072*/ 	.short	0x001c


	//----- nvinfo : EIATTR_PARAM_CBANK
	.align		4
        /*0074*/ 	.byte	0x04, 0x0a
        /*0076*/ 	.short	(.L_27 - .L_26)
	.align		4
.L_26:
        /*0078*/ 	.word	index@(.nv.constant0._Z10global_maxPiS_S_i)
        /*007c*/ 	.short	0x0380
        /*007e*/ 	.short	0x001c


	//----- nvinfo : EIATTR_SW_WAR
	.align		4
.L_27:
        /*0080*/ 	.byte	0x04, 0x36
        /*0082*/ 	.short	(.L_29 - .L_28)
.L_28:
        /*0084*/ 	.word	0x00000008
.L_29:


//--------------------- .nv.info._Z9histogramiPiS_ --------------------------
	.section	.nv.info._Z9histogramiPiS_,"",@"SHT_CUDA_INFO"
	.sectionflags	@""
	.align	4


	//----- nvinfo : EIATTR_CUDA_API_VERSION
	.align		4
        /*0000*/ 	.byte	0x04, 0x37
        /*0002*/ 	.short	(.L_31 - .L_30)
.L_30:
        /*0004*/ 	.word	0x00000082


	//----- nvinfo : EIATTR_KPARAM_INFO
	.align		4
.L_31:
        /*0008*/ 	.byte	0x04, 0x17
        /*000a*/ 	.short	(.L_33 - .L_32)
.L_32:
        /*000c*/ 	.word	0x00000000
        /*0010*/ 	.short	0x0002
        /*0012*/ 	.short	0x0010
        /*0014*/ 	.byte	0x00, 0xf5, 0x21, 0x00


	//----- nvinfo : EIATTR_KPARAM_INFO
	.align		4
.L_33:
        /*0018*/ 	.byte	0x04, 0x17
        /*001a*/ 	.short	(.L_35 - .L_34)
.L_34:
        /*001c*/ 	.word	0x00000000
        /*0020*/ 	.short	0x0001
        /*0022*/ 	.short	0x0008
        /*0024*/ 	.byte	0x00, 0xf5, 0x21, 0x00


	//----- nvinfo : EIATTR_KPARAM_INFO
	.align		4
.L_35:
        /*0028*/ 	.byte	0x04, 0x17
        /*002a*/ 	.short	(.L_37 - .L_36)
.L_36:
        /*002c*/ 	.word	0x00000000
        /*0030*/ 	.short	0x0000
        /*0032*/ 	.short	0x0000
        /*0034*/ 	.byte	0x00, 0xf0, 0x11, 0x00


	//----- nvinfo : EIATTR_SPARSE_MMA_MASK
	.align		4
.L_37:
        /*0038*/ 	.byte	0x03, 0x50
        /*003a*/ 	.short	0x0000


	//----- nvinfo : EIATTR_MAXREG_COUNT
	.align		4
        /*003c*/ 	.byte	0x03, 0x1b
        /*003e*/ 	.short	0x00ff


	//----- nvinfo : EIATTR_MERCURY_ISA_VERSION
	.align		4
        /*0040*/ 	.byte	0x03, 0x5f
        /*0042*/ 	.short	0x0101


	//----- nvinfo : EIATTR_VRC_CTA_INIT_COUNT
	.align		4
        /*0044*/ 	.byte	0x02, 0x4a
	.zero		1
	.zero		1


	//----- nvinfo : EIATTR_EXIT_INSTR_OFFSETS
	.align		4
        /*0048*/ 	.byte	0x04, 0x1c
        /*004a*/ 	.short	(.L_39 - .L_38)


	//   ....[0]....
.L_38:
        /*004c*/ 	.word	0x00000070


	//   ....[1]....
        /*0050*/ 	.word	0x00000100


	//----- nvinfo : EIATTR_CBANK_PARAM_SIZE
	.align		4
.L_39:
        /*0054*/ 	.byte	0x03, 0x19
        /*0056*/ 	.short	0x0018


	//----- nvinfo : EIATTR_PARAM_CBANK
	.align		4
        /*0058*/ 	.byte	0x04, 0x0a
        /*005a*/ 	.short	(.L_41 - .L_40)
	.align		4
.L_40:
        /*005c*/ 	.word	index@(.nv.constant0._Z9histogramiPiS_)
        /*0060*/ 	.short	0x0380
        /*0062*/ 	.short	0x0018


	//----- nvinfo : EIATTR_SW_WAR
	.align		4
.L_41:
        /*0064*/ 	.byte	0x04, 0x36
        /*0066*/ 	.short	(.L_43 - .L_42)
.L_42:
        /*0068*/ 	.word	0x00000008
.L_43:


//--------------------- .nv.callgraph             --------------------------
	.section	.nv.callgraph,"",@"SHT_CUDA_CALLGRAPH"
	.align	4
	.sectionentsize	8
	.align		4
        /*0000*/ 	.word	0x00000000
	.align		4
        /*0004*/ 	.word	0xffffffff
	.align		4
        /*0008*/ 	.word	0x00000000
	.align		4
        /*000c*/ 	.word	0xfffffffe
	.align		4
        /*0010*/ 	.word	0x00000000
	.align		4
        /*0014*/ 	.word	0xfffffffd
	.align		4
        /*0018*/ 	.word	0x00000000
	.align		4
        /*001c*/ 	.word	0xfffffffc


//--------------------- .text._Z10global_maxPiS_S_i --------------------------
	.section	.text._Z10global_maxPiS_S_i,"ax",@progbits
	.align	128
        .global         _Z10global_maxPiS_S_i
        .type           _Z10global_maxPiS_S_i,@function
        .size           _Z10global_maxPiS_S_i,(.L_x_2 - _Z10global_maxPiS_S_i)
        .other          _Z10global_maxPiS_S_i,@"STO_CUDA_ENTRY STV_DEFAULT"
_Z10global_maxPiS_S_i:
.text._Z10global_maxPiS_S_i:
[----:B------:R-:W-:Y:S01]  /*0000*/  LDC R1, c[0x0][0x37c] ;  /* 0x0000df00ff017b82 */ /* 0x000fe20000000800 */
[----:B------:R-:W0:Y:S07]  /*0010*/  S2R R7, SR_TID.X ;  /* 0x0000000000077919 */ /* 0x000e2e0000002100 */
[----:B------:R-:W1:Y:S01]  /*0020*/  LDC.64 R2, c[0x0][0x380] ;  /* 0x0000e000ff027b82 */ /* 0x000e620000000a00 */
[----:B------:R-:W0:Y:S01]  /*0030*/  LDCU UR4, c[0x0][0x360] ;  /* 0x00006c00ff0477ac */ /* 0x000e220008000800 */
[----:B------:R-:W0:Y:S01]  /*0040*/  S2R R0, SR_CTAID.X ;  /* 0x0000000000007919 */ /* 0x000e220000002500 */
[----:B------:R-:W2:Y:S05]  /*0050*/  LDCU.64 UR6, c[0x0][0x358] ;  /* 0x00006b00ff0677ac */ /* 0x000eaa0008000a00 */
[----:B------:R-:W3:Y:S01]  /*0060*/  LDC R6, c[0x0][0x398] ;  /* 0x0000e600ff067b82 */ /* 0x000ee20000000800 */
[----:B0-----:R-:W-:-:S04]  /*0070*/  IMAD R7, R0, UR4, R7 ;  /* 0x0000000400077c24 */ /* 0x001fc8000f8e0207 */
[----:B-1----:R-:W-:-:S05]  /*0080*/  IMAD.WIDE R2, R7, 0x4, R2 ;  /* 0x0000000407027825 */ /* 0x002fca00078e0202 */
[----:B--2---:R0:W2:Y:S01]  /*0090*/  LDG.E R9, desc[UR6][R2.64] ;  /* 0x0000000602097981 */ /* 0x0040a2000c1e1900 */
[----:B---3--:R-:W-:Y:S02]  /*00a0*/  IABS R11, R6 ;  /* 0x00000006000b7213 */ /* 0x008fe40000000000 */
[----:B------:R-:W-:Y:S02]  /*00b0*/  ISETP.GE.AND P2, PT, R7, RZ, PT ;  /* 0x000000ff0700720c */ /* 0x000fe40003f46270 */
[----:B------:R-:W1:Y:S01]  /*00c0*/  I2F.RP R0, R11 ;  /* 0x0000000b00007306 */ /* 0x000e620000209400 */
[----:B0-----:R-:W-:-:S07]  /*00d0*/  IABS R2, R7 ;  /* 0x0000000700027213 */ /* 0x001fce0000000000 */
[----:B-1----:R-:W0:Y:S02]  /*00e0*/  MUFU.RCP R0, R0 ;  /* 0x0000000000007308 */ /* 0x002e240000001000 */
[----:B0-----:R-:W-:-:S06]  /*00f0*/  VIADD R4, R0, 0xffffffe ;  /* 0x0ffffffe00047836 */ /* 0x001fcc0000000000 */
[----:B------:R0:W1:Y:S02]  /*0100*/  F2I.FTZ.U32.TRUNC.NTZ R5, R4 ;  /* 0x0000000400057305 */ /* 0x000064000021f000 */
[----:B0-----:R-:W-:Y:S02]  /*0110*/  HFMA2 R4, -RZ, RZ, 0, 0 ;  /* 0x00000000ff047431 */ /* 0x001fe400000001ff */
[----:B-1----:R-:W-:-:S04]  /*0120*/  IMAD.MOV R8, RZ, RZ, -R5 ;  /* 0x000000ffff087224 */ /* 0x002fc800078e0a05 */
[----:B------:R-:W-:-:S04]  /*0130*/  IMAD R13, R8, R11, RZ ;  /* 0x0000000b080d7224 */ /* 0x000fc800078e02ff */
[----:B------:R-:W-:-:S06]  /*0140*/  IMAD.HI.U32 R5, R5, R13, R4 ;  /* 0x0000000d05057227 */ /* 0x000fcc00078e0004 */
[----:B------:R-:W-:-:S04]  /*0150*/  IMAD.HI.U32 R5, R5, R2, RZ ;  /* 0x0000000205057227 */ /* 0x000fc800078e00ff */
[----:B------:R-:W-:-:S04]  /*0160*/  IMAD.MOV R5, RZ, RZ, -R5 ;  /* 0x000000ffff057224 */ /* 0x000fc800078e0a05 */
[C---:B------:R-:W-:Y:S02]  /*0170*/  IMAD R0, R11.reuse, R5, R2 ;  /* 0x000000050b007224 */ /* 0x040fe400078e0202 */
[----:B------:R-:W0:Y:S03]  /*0180*/  LDC.64 R2, c[0x0][0x390] ;  /* 0x0000e400ff027b82 */ /* 0x000e260000000a00 */
[----:B------:R-:W-:-:S13]  /*0190*/  ISETP.GT.U32.AND P0, PT, R11, R0, PT ;  /* 0x000000000b00720c */ /* 0x000fda0003f04070 */
[----:B------:R-:W-:Y:S02]  /*01a0*/  @!P0 IADD3 R0, PT, PT, R0, -R11, RZ ;  /* 0x8000000b00008210 */ /* 0x000fe40007ffe0ff */
[----:B------:R-:W-:Y:S02]  /*01b0*/  ISETP.NE.AND P0, PT, R6, RZ, PT ;  /* 0x000000ff0600720c */ /* 0x000fe40003f05270 */
[----:B------:R-:W-:-:S13]  /*01c0*/  ISETP.GT.U32.AND P1, PT, R11, R0, PT ;  /* 0x000000000b00720c */ /* 0x000fda0003f24070 */
[----:B------:R-:W-:-:S05]  /*01d0*/  @!P1 IMAD.IADD R0, R0, 0x1, -R11 ;  /* 0x0000000100009824 */ /* 0x000fca00078e0a0b */
[----:B------:R-:W-:Y:S02]  /*01e0*/  @!P2 IADD3 R0, PT, PT, -R0, RZ, RZ ;  /* 0x000000ff0000a210 */ /* 0x000fe40007ffe1ff */
[----:B------:R-:W-:-:S05]  /*01f0*/  @!P0 LOP3.LUT R0, RZ, R6, RZ, 0x33, !PT ;  /* 0x00000006ff008212 */ /* 0x000fca00078e33ff */
[----:B0-----:R-:W-:-:S06]  /*0200*/  IMAD.WIDE R2, R0, 0x4, R2 ;  /* 0x0000000400027825 */ /* 0x001fcc00078e0202 */
[----:B--2---:R-:W2:Y:S02]  /*0210*/  ATOMG.E.MAX.S32.STRONG.GPU PT, R2, desc[UR6][R2.64], R9 ;  /* 0x80000009020279a8 */ /* 0x004ea400091ef306 */
[----:B--2---:R-:W-:-:S13]  /*0220*/  ISETP.GE.AND P0, PT, R2, R9, PT ;  /* 0x000000090200720c */ /* 0x004fda0003f06270 */
[----:B------:R-:W-:Y:S05]  /*0230*/  @P0 EXIT ;  /* 0x000000000000094d */ /* 0x000fea0003800000 */
[----:B------:R-:W0:Y:S01]  /*0240*/  S2R R0, SR_LANEID ;  /* 0x0000000000007919 */ /* 0x000e220000000000 */
[----:B------:R-:W1:Y:S01]  /*0250*/  LDC.64 R2, c[0x0][0x388] ;  /* 0x0000e200ff027b82 */ /* 0x000e620000000a00 */
[----:B------:R-:W-:Y:S01]  /*0260*/  VOTEU.ANY UR4, UPT, PT ;  /* 0x0000000000047886 */ /* 0x000fe200038e0100 */
[----:B------:R-:W-:Y:S01]  /*0270*/  CREDUX.MAX.S32 UR5, R9 ;  /* 0x00000000090572cc */ /* 0x000fe20000000200 */
[----:B------:R-:W-:-:S12]  /*0280*/  UFLO.U32 UR4, UR4 ;  /* 0x00000004000472bd */ /* 0x000fd800080e0000 */
[----:B------:R-:W-:Y:S01]  /*0290*/  IMAD.U32 R5, RZ, RZ, UR5 ;  /* 0x00000005ff057e24 */ /* 0x000fe2000f8e00ff */
[----:B0-----:R-:W-:-:S13]  /*02a0*/  ISETP.EQ.U32.AND P0, PT, R0, UR4, PT ;  /* 0x0000000400007c0c */ /* 0x001fda000bf02070 */
[----:B-1----:R-:W-:Y:S01]  /*02b0*/  @P0 REDG.E.MAX.S32.STRONG.GPU desc[UR6][R2.64], R5 ;  /* 0x000000050200098e */ /* 0x002fe2000d12e306 */
[----:B------:R-:W-:Y:S05]  /*02c0*/  EXIT ;  /* 0x000000000000794d */ /* 0x000fea0003800000 */
.L_x_0:
[----:B------:R-:W-:-:S00]  /*02d0*/  BRA `(.L_x_0) ;  /* 0xfffffffc00fc7947 */ /* 0x000fc0000383ffff */
[----:B------:R-:W-:-:S00]  /*02e0*/  NOP ;  /* 0x0000000000007918 */ /* 0x000fc00000000000 */
        /* <DEDUP_REMOVED lines=9> */
.L_x_2:


//--------------------- .text._Z9histogramiPiS_   --------------------------
	.section	.text._Z9histogramiPiS_,"ax",@progbits
	.align	128
        .global         _Z9histogramiPiS_
        .type           _Z9histogramiPiS_,@function
        .size           _Z9histogramiPiS_,(.L_x_3 - _Z9histogramiPiS_)
        .other          _Z9histogramiPiS_,@"STO_CUDA_ENTRY STV_DEFAULT"
_Z9histogramiPiS_:
.text._Z9histogramiPiS_:
[----:B------:R-:W-:Y:S01]  /*0000*/  LDC R1, c[0x0][0x37c] ;  /* 0x0000df00ff017b82 */ /* 0x000fe20000000800 */
[----:B------:R-:W0:Y:S01]  /*0010*/  S2R R5, SR_TID.X ;  /* 0x0000000000057919 */ /* 0x000e220000002100 */
[----:B------:R-:W0:Y:S01]  /*0020*/  LDCU UR4, c[0x0][0x360] ;  /* 0x00006c00ff0477ac */ /* 0x000e220008000800 */
[----:B------:R-:W0:Y:S01]  /*0030*/  S2R R0, SR_CTAID.X ;  /* 0x0000000000007919 */ /* 0x000e220000002500 */
[----:B------:R-:W1:Y:S01]  /*0040*/  LDCU UR5, c[0x0][0x380] ;  /* 0x00007000ff0577ac */ /* 0x000e620008000800 */
[----:B0-----:R-:W-:-:S05]  /*0050*/  IMAD R5, R0, UR4, R5 ;  /* 0x0000000400057c24 */ /* 0x001fca000f8e0205 */
[----:B-1----:R-:W-:-:S13]  /*0060*/  ISETP.GE.AND P0, PT, R5, UR5, PT ;  /* 0x0000000505007c0c */ /* 0x002fda000bf06270 */
[----:B------:R-:W-:Y:S05]  /*0070*/  @P0 EXIT ;  /* 0x000000000000094d */ /* 0x000fea0003800000 */
[----:B------:R-:W0:Y:S01]  /*0080*/  LDC.64 R2, c[0x0][0x388] ;  /* 0x0000e200ff027b82 */ /* 0x000e220000000a00 */
[----:B------:R-:W1:Y:S01]  /*0090*/  LDCU.64 UR4, c[0x0][0x358] ;  /* 0x00006b00ff0477ac */ /* 0x000e620008000a00 */
[----:B0-----:R-:W-:-:S06]  /*00a0*/  IMAD.WIDE R2, R5, 0x4, R2 ;  /* 0x0000000405027825 */ /* 0x001fcc00078e0202 */
[----:B------:R-:W0:Y:S01]  /*00b0*/  LDC.64 R4, c[0x0][0x390] ;  /* 0x0000e400ff047b82 */ /* 0x000e220000000a00 */
[----:B-1----:R-:W0:Y:S01]  /*00c0*/  LDG.E R3, desc[UR4][R2.64] ;  /* 0x0000000402037981 */ /* 0x002e22000c1e1900 */
[----:B------:R-:W-:Y:S02]  /*00d0*/  HFMA2 R7, -RZ, RZ, 0, 5.9604644775390625e-08 ;  /* 0x00000001ff077431 */ /* 0x000fe400000001ff */
[----:B0-----:R-:W-:-:S05]  /*00e0*/  IMAD.WIDE R4, R3, 0x4, R4 ;  /* 0x0000000403047825 */ /* 0x001fca00078e0204 */
[----:B------:R-:W-:Y:S01]  /*00f0*/  REDG.E.ADD.STRONG.GPU desc[UR4][R4.64], R7 ;  /* 0x000000070400798e */ /* 0x000fe2000c12e104 */
[----:B------:R-:W-:Y:S05]  /*0100*/  EXIT ;  /* 0x000000000000794d */ /* 0x000fea0003800000 */
.L_x_1:
        /* <DEDUP_REMOVED lines=15> */
.L_x_3:


//--------------------- .nv.shared.reserved.0     --------------------------
	.section	.nv.shared.reserved.0,"aw",@nobits
	.weak		__nv_reservedSMEM_offset_0_alias
	.size		__nv_reservedSMEM_offset_0_alias, 0, 64
	.other		__nv_reservedSMEM_offset_0_alias,@"STO_CUDA_RESERVED_SHARED STV_DEFAULT"
__nv_reservedSMEM_offset_0_alias:
	.zero		0
	.zero		64


//--------------------- .nv.constant0._Z10global_maxPiS_S_i --------------------------
	.section	.nv.constant0._Z10global_maxPiS_S_i,"a",@progbits
	.sectionflags	@""
	.align	4
.nv.constant0._Z10global_maxPiS_S_i:
	.zero		924


//--------------------- .nv.constant0._Z9histogramiPiS_ --------------------------
	.section	.nv.constant0._Z9histogramiPiS_,"a",@progbits
	.sectionflags	@""
	.align	4
.nv.constant0._Z9histogramiPiS_:
	.zero		920


//--------------------- SYMBOLS --------------------------

	.type		.nv.reservedSmem.offset0,@object
	.size		.nv.reservedSmem.offset0,0x4
